//
// Generated by NVIDIA NVVM Compiler
//
// Compiler Build ID: CL-36424714
// Cuda compilation tools, release 13.0, V13.0.88
// Based on NVVM 20.0.0
//

.version 9.0
.target sm_100
.address_size 64

	// .globl	_Z7maxpooliiiiiiPfS_

.visible .entry _Z7maxpooliiiiiiPfS_(
	.param .u32 _Z7maxpooliiiiiiPfS__param_0,
	.param .u32 _Z7maxpooliiiiiiPfS__param_1,
	.param .u32 _Z7maxpooliiiiiiPfS__param_2,
	.param .u32 _Z7maxpooliiiiiiPfS__param_3,
	.param .u32 _Z7maxpooliiiiiiPfS__param_4,
	.param .u32 _Z7maxpooliiiiiiPfS__param_5,
	.param .u64 .ptr .align 1 _Z7maxpooliiiiiiPfS__param_6,
	.param .u64 .ptr .align 1 _Z7maxpooliiiiiiPfS__param_7
)
{
	.reg .pred 	%p<58>;
	.reg .b32 	%r<101>;
	.reg .b32 	%f<83>;
	.reg .b64 	%rd<37>;

	ld.param.u32 	%r41, [_Z7maxpooliiiiiiPfS__param_0];
	ld.param.u32 	%r42, [_Z7maxpooliiiiiiPfS__param_1];
	ld.param.u32 	%r43, [_Z7maxpooliiiiiiPfS__param_2];
	ld.param.u32 	%r45, [_Z7maxpooliiiiiiPfS__param_3];
	ld.param.u32 	%r46, [_Z7maxpooliiiiiiPfS__param_4];
	ld.param.u32 	%r44, [_Z7maxpooliiiiiiPfS__param_5];
	ld.param.u64 	%rd3, [_Z7maxpooliiiiiiPfS__param_6];
	ld.param.u64 	%rd4, [_Z7maxpooliiiiiiPfS__param_7];
	cvta.to.global.u64 	%rd1, %rd3;
	cvta.to.global.u64 	%rd2, %rd4;
	mov.u32 	%r47, %tid.y;
	mov.u32 	%r48, %ctaid.y;
	mov.u32 	%r49, %ntid.y;
	mad.lo.s32 	%r50, %r48, %r49, %r47;
	mov.u32 	%r51, %tid.x;
	mov.u32 	%r52, %ctaid.x;
	mov.u32 	%r53, %ntid.x;
	mad.lo.s32 	%r54, %r52, %r53, %r51;
	mul.lo.s32 	%r1, %r44, %r50;
	mul.lo.s32 	%r2, %r44, %r54;
	mad.lo.s32 	%r98, %r46, %r50, %r54;
	mul.lo.s32 	%r4, %r46, %r45;
	setp.ge.s32 	%p1, %r50, %r45;
	setp.ge.s32 	%p2, %r54, %r46;
	or.pred  	%p3, %p1, %p2;
	setp.lt.s32 	%p4, %r41, 1;
	or.pred  	%p5, %p3, %p4;
	@%p5 bra 	$L__BB0_28;
	setp.lt.s32 	%p6, %r44, 1;
	@%p6 bra 	$L__BB0_17;
	and.b32  	%r5, %r44, 7;
	add.s32 	%r6, %r5, -1;
	and.b32  	%r7, %r44, 3;
	and.b32  	%r8, %r44, 2147483640;
	and.b32  	%r9, %r44, 1;
	mul.lo.s32 	%r10, %r43, %r42;
	mad.lo.s32 	%r90, %r1, %r43, %r2;
	mov.b32 	%r88, 0;
$L__BB0_3:
	mov.f32 	%f82, 0f00800000;
	mov.b32 	%r91, 0;
$L__BB0_4:
	setp.lt.u32 	%p15, %r44, 8;
	mad.lo.s32 	%r16, %r91, %r43, %r90;
	add.s32 	%r17, %r91, %r1;
	mov.b32 	%r94, 0;
	@%p15 bra 	$L__BB0_7;
	mov.b32 	%r92, 0;
$L__BB0_6:
	.pragma "nounroll";
	setp.lt.s32 	%p16, %r17, %r42;
	add.s32 	%r68, %r16, %r92;
	mul.wide.s32 	%rd27, %r68, 4;
	add.s64 	%rd28, %rd1, %rd27;
	ld.global.f32 	%f16, [%rd28];
	setp.lt.f32 	%p17, %f82, %f16;
	add.s32 	%r69, %r92, %r2;
	setp.lt.s32 	%p18, %r69, %r43;
	selp.f32 	%f17, %f16, %f82, %p18;
	selp.f32 	%f18, %f17, %f82, %p16;
	selp.f32 	%f19, %f18, %f82, %p17;
	ld.global.f32 	%f20, [%rd28+4];
	setp.lt.f32 	%p19, %f19, %f20;
	add.s32 	%r70, %r69, 1;
	setp.lt.s32 	%p20, %r70, %r43;
	selp.f32 	%f21, %f20, %f19, %p20;
	selp.f32 	%f22, %f21, %f19, %p16;
	selp.f32 	%f23, %f22, %f19, %p19;
	ld.global.f32 	%f24, [%rd28+8];
	setp.lt.f32 	%p21, %f23, %f24;
	add.s32 	%r71, %r69, 2;
	setp.lt.s32 	%p22, %r71, %r43;
	selp.f32 	%f25, %f24, %f23, %p22;
	selp.f32 	%f26, %f25, %f23, %p16;
	selp.f32 	%f27, %f26, %f23, %p21;
	ld.global.f32 	%f28, [%rd28+12];
	setp.lt.f32 	%p23, %f27, %f28;
	add.s32 	%r72, %r69, 3;
	setp.lt.s32 	%p24, %r72, %r43;
	selp.f32 	%f29, %f28, %f27, %p24;
	selp.f32 	%f30, %f29, %f27, %p16;
	selp.f32 	%f31, %f30, %f27, %p23;
	ld.global.f32 	%f32, [%rd28+16];
	setp.lt.f32 	%p25, %f31, %f32;
	add.s32 	%r73, %r69, 4;
	setp.lt.s32 	%p26, %r73, %r43;
	selp.f32 	%f33, %f32, %f31, %p26;
	selp.f32 	%f34, %f33, %f31, %p16;
	selp.f32 	%f35, %f34, %f31, %p25;
	ld.global.f32 	%f36, [%rd28+20];
	setp.lt.f32 	%p27, %f35, %f36;
	add.s32 	%r74, %r69, 5;
	setp.lt.s32 	%p28, %r74, %r43;
	selp.f32 	%f37, %f36, %f35, %p28;
	selp.f32 	%f38, %f37, %f35, %p16;
	selp.f32 	%f39, %f38, %f35, %p27;
	ld.global.f32 	%f40, [%rd28+24];
	setp.lt.f32 	%p29, %f39, %f40;
	add.s32 	%r75, %r69, 6;
	setp.lt.s32 	%p30, %r75, %r43;
	selp.f32 	%f41, %f40, %f39, %p30;
	selp.f32 	%f42, %f41, %f39, %p16;
	selp.f32 	%f43, %f42, %f39, %p29;
	ld.global.f32 	%f44, [%rd28+28];
	setp.lt.f32 	%p31, %f43, %f44;
	add.s32 	%r76, %r69, 7;
	setp.lt.s32 	%p32, %r76, %r43;
	selp.f32 	%f45, %f44, %f43, %p32;
	selp.f32 	%f46, %f45, %f43, %p16;
	selp.f32 	%f82, %f46, %f43, %p31;
	add.s32 	%r92, %r92, 8;
	setp.ne.s32 	%p33, %r92, %r8;
	mov.u32 	%r94, %r8;
	@%p33 bra 	$L__BB0_6;
$L__BB0_7:
	setp.eq.s32 	%p34, %r5, 0;
	@%p34 bra 	$L__BB0_15;
	setp.lt.u32 	%p35, %r6, 3;
	@%p35 bra 	$L__BB0_10;
	setp.lt.s32 	%p36, %r17, %r42;
	add.s32 	%r78, %r16, %r94;
	mul.wide.s32 	%rd29, %r78, 4;
	add.s64 	%rd30, %rd1, %rd29;
	ld.global.f32 	%f48, [%rd30];
	setp.lt.f32 	%p37, %f82, %f48;
	add.s32 	%r79, %r94, %r2;
	setp.lt.s32 	%p38, %r79, %r43;
	selp.f32 	%f49, %f48, %f82, %p38;
	selp.f32 	%f50, %f49, %f82, %p36;
	selp.f32 	%f51, %f50, %f82, %p37;
	ld.global.f32 	%f52, [%rd30+4];
	setp.lt.f32 	%p39, %f51, %f52;
	add.s32 	%r80, %r79, 1;
	setp.lt.s32 	%p40, %r80, %r43;
	selp.f32 	%f53, %f52, %f51, %p40;
	selp.f32 	%f54, %f53, %f51, %p36;
	selp.f32 	%f55, %f54, %f51, %p39;
	ld.global.f32 	%f56, [%rd30+8];
	setp.lt.f32 	%p41, %f55, %f56;
	add.s32 	%r81, %r79, 2;
	setp.lt.s32 	%p42, %r81, %r43;
	selp.f32 	%f57, %f56, %f55, %p42;
	selp.f32 	%f58, %f57, %f55, %p36;
	selp.f32 	%f59, %f58, %f55, %p41;
	ld.global.f32 	%f60, [%rd30+12];
	setp.lt.f32 	%p43, %f59, %f60;
	add.s32 	%r82, %r79, 3;
	setp.lt.s32 	%p44, %r82, %r43;
	selp.f32 	%f61, %f60, %f59, %p44;
	selp.f32 	%f62, %f61, %f59, %p36;
	selp.f32 	%f82, %f62, %f59, %p43;
	add.s32 	%r94, %r94, 4;
$L__BB0_10:
	setp.eq.s32 	%p45, %r7, 0;
	@%p45 bra 	$L__BB0_15;
	setp.eq.s32 	%p46, %r7, 1;
	@%p46 bra 	$L__BB0_13;
	setp.lt.s32 	%p47, %r17, %r42;
	add.s32 	%r83, %r16, %r94;
	mul.wide.s32 	%rd31, %r83, 4;
	add.s64 	%rd32, %rd1, %rd31;
	ld.global.f32 	%f64, [%rd32];
	setp.lt.f32 	%p48, %f82, %f64;
	add.s32 	%r84, %r94, %r2;
	setp.lt.s32 	%p49, %r84, %r43;
	selp.f32 	%f65, %f64, %f82, %p49;
	selp.f32 	%f66, %f65, %f82, %p47;
	selp.f32 	%f67, %f66, %f82, %p48;
	ld.global.f32 	%f68, [%rd32+4];
	setp.lt.f32 	%p50, %f67, %f68;
	add.s32 	%r85, %r84, 1;
	setp.lt.s32 	%p51, %r85, %r43;
	selp.f32 	%f69, %f68, %f67, %p51;
	selp.f32 	%f70, %f69, %f67, %p47;
	selp.f32 	%f82, %f70, %f67, %p50;
	add.s32 	%r94, %r94, 2;
$L__BB0_13:
	setp.eq.s32 	%p52, %r9, 0;
	@%p52 bra 	$L__BB0_15;
	setp.lt.s32 	%p53, %r17, %r42;
	add.s32 	%r86, %r16, %r94;
	mul.wide.s32 	%rd33, %r86, 4;
	add.s64 	%rd34, %rd1, %rd33;
	ld.global.f32 	%f71, [%rd34];
	setp.lt.f32 	%p54, %f82, %f71;
	add.s32 	%r87, %r94, %r2;
	setp.lt.s32 	%p55, %r87, %r43;
	selp.f32 	%f72, %f71, %f82, %p55;
	selp.f32 	%f73, %f72, %f82, %p53;
	selp.f32 	%f82, %f73, %f82, %p54;
$L__BB0_15:
	add.s32 	%r91, %r91, 1;
	setp.ne.s32 	%p56, %r91, %r44;
	@%p56 bra 	$L__BB0_4;
	mul.wide.s32 	%rd35, %r98, 4;
	add.s64 	%rd36, %rd2, %rd35;
	st.global.f32 	[%rd36], %f82;
	add.s32 	%r98, %r98, %r4;
	add.s32 	%r90, %r90, %r10;
	add.s32 	%r88, %r88, 1;
	setp.eq.s32 	%p57, %r88, %r41;
	@%p57 bra 	$L__BB0_28;
	bra.uni 	$L__BB0_3;
$L__BB0_17:
	and.b32  	%r29, %r41, 7;
	setp.lt.u32 	%p7, %r41, 8;
	@%p7 bra 	$L__BB0_20;
	and.b32  	%r30, %r41, 2147483640;
	mov.b32 	%r97, 0;
	mul.wide.s32 	%rd7, %r4, 4;
	shl.b32 	%r57, %r4, 3;
$L__BB0_19:
	.pragma "nounroll";
	mul.wide.s32 	%rd5, %r98, 4;
	add.s64 	%rd6, %rd2, %rd5;
	mov.b32 	%r56, 8388608;
	st.global.u32 	[%rd6], %r56;
	add.s64 	%rd8, %rd6, %rd7;
	st.global.u32 	[%rd8], %r56;
	add.s64 	%rd9, %rd8, %rd7;
	st.global.u32 	[%rd9], %r56;
	add.s64 	%rd10, %rd9, %rd7;
	st.global.u32 	[%rd10], %r56;
	add.s64 	%rd11, %rd10, %rd7;
	st.global.u32 	[%rd11], %r56;
	add.s64 	%rd12, %rd11, %rd7;
	st.global.u32 	[%rd12], %r56;
	add.s64 	%rd13, %rd12, %rd7;
	st.global.u32 	[%rd13], %r56;
	add.s64 	%rd14, %rd13, %rd7;
	st.global.u32 	[%rd14], %r56;
	add.s32 	%r98, %r57, %r98;
	add.s32 	%r97, %r97, 8;
	setp.ne.s32 	%p8, %r97, %r30;
	@%p8 bra 	$L__BB0_19;
$L__BB0_20:
	setp.eq.s32 	%p9, %r29, 0;
	@%p9 bra 	$L__BB0_28;
	and.b32  	%r36, %r41, 3;
	setp.lt.u32 	%p10, %r29, 4;
	@%p10 bra 	$L__BB0_23;
	mul.wide.s32 	%rd15, %r98, 4;
	add.s64 	%rd16, %rd2, %rd15;
	mov.b32 	%r58, 8388608;
	st.global.u32 	[%rd16], %r58;
	mul.wide.s32 	%rd17, %r4, 4;
	add.s64 	%rd18, %rd16, %rd17;
	st.global.u32 	[%rd18], %r58;
	add.s64 	%rd19, %rd18, %rd17;
	st.global.u32 	[%rd19], %r58;
	add.s64 	%rd20, %rd19, %rd17;
	st.global.u32 	[%rd20], %r58;
	shl.b32 	%r59, %r4, 2;
	add.s32 	%r98, %r59, %r98;
$L__BB0_23:
	setp.eq.s32 	%p11, %r36, 0;
	@%p11 bra 	$L__BB0_28;
	setp.eq.s32 	%p12, %r36, 1;
	@%p12 bra 	$L__BB0_26;
	mul.wide.s32 	%rd21, %r98, 4;
	add.s64 	%rd22, %rd2, %rd21;
	mov.b32 	%r60, 8388608;
	st.global.u32 	[%rd22], %r60;
	mul.wide.s32 	%rd23, %r4, 4;
	add.s64 	%rd24, %rd22, %rd23;
	st.global.u32 	[%rd24], %r60;
	shl.b32 	%r61, %r4, 1;
	add.s32 	%r98, %r98, %r61;
$L__BB0_26:
	and.b32  	%r62, %r41, 1;
	setp.eq.b32 	%p13, %r62, 1;
	not.pred 	%p14, %p13;
	@%p14 bra 	$L__BB0_28;
	mul.wide.s32 	%rd25, %r98, 4;
	add.s64 	%rd26, %rd2, %rd25;
	mov.b32 	%r63, 8388608;
	st.global.u32 	[%rd26], %r63;
$L__BB0_28:
	ret;

}


// ===== COMPILED SASS (sm_100) =====

	.target	sm_100

	.elftype	@"ET_EXEC"


//--------------------- .note.nv.tkinfo           --------------------------
	.section	.note.nv.tkinfo,"",@"SHT_NOTE"
	.sectionflags	@"SHF_NOTE_NV_TKINFO"
	.tkinfo
        /*0018*/ 	.word	0x00000002
        /*0030*/ 	.string	""
        /*0030*/ 	.string	"ptxas"
        /*0030*/ 	.string	"Cuda compilation tools, release 13.0, V13.0.88"
        /*0030*/ 	.string	"Build cuda_13.0.r13.0/compiler.36424714_0"
        /*0030*/ 	.string	"-arch sm_100 -m 64 "



//--------------------- .note.nv.cuinfo           --------------------------
	.section	.note.nv.cuinfo,"",@"SHT_NOTE"
	.sectionflags	@"SHF_NOTE_NV_CUINFO"
        /*0018*/ 	.short	0x0002
        /*001a*/ 	.short	0x0064
        /*001c*/ 	.short	0x0082
	.zero		2


//--------------------- .nv.info                  --------------------------
	.section	.nv.info,"",@"SHT_CUDA_INFO"
	.align	4


	//----- nvinfo : EIATTR_REGCOUNT
	.align		4
        /*0000*/ 	.byte	0x04, 0x2f
        /*0002*/ 	.short	(.L_1 - .L_0)
	.align		4
.L_0:
        /*0004*/ 	.word	index@(_Z7maxpooliiiiiiPfS_)
        /*0008*/ 	.word	0x0000001f


	//----- nvinfo : EIATTR_FRAME_SIZE
	.align		4
.L_1:
        /*000c*/ 	.byte	0x04, 0x11
        /*000e*/ 	.short	(.L_3 - .L_2)
	.align		4
.L_2:
        /*0010*/ 	.word	index@(_Z7maxpooliiiiiiPfS_)
        /*0014*/ 	.word	0x00000000


	//----- nvinfo : EIATTR_MIN_STACK_SIZE
	.align		4
.L_3:
        /*0018*/ 	.byte	0x04, 0x12
        /*001a*/ 	.short	(.L_5 - .L_4)
	.align		4
.L_4:
        /*001c*/ 	.word	index@(_Z7maxpooliiiiiiPfS_)
        /*0020*/ 	.word	0x00000000
.L_5:


//--------------------- .nv.compat                --------------------------
	.section	.nv.compat,"",@"SHT_CUDA_COMPAT_INFO"
	.align	4
        /*0000*/ 	.byte	0x02, 0x09, 0x00, 0x00, 0x02, 0x02, 0x01, 0x00, 0x02, 0x05, 0x05, 0x00, 0x03, 0x07, 0x01, 0x01
        /*0010*/ 	.byte	0x02, 0x03, 0x00, 0x00, 0x02, 0x06, 0x01, 0x00, 0x04, 0x0b, 0x08, 0x00, 0x09, 0x00, 0x00, 0x00
        /*0020*/ 	.byte	0x00, 0x00, 0x00, 0x00


//--------------------- .nv.info._Z7maxpooliiiiiiPfS_ --------------------------
	.section	.nv.info._Z7maxpooliiiiiiPfS_,"",@"SHT_CUDA_INFO"
	.sectionflags	@""
	.align	4


	//----- nvinfo : EIATTR_CUDA_API_VERSION
	.align		4
        /*0000*/ 	.byte	0x04, 0x37
        /*0002*/ 	.short	(.L_7 - .L_6)
.L_6:
        /*0004*/ 	.word	0x00000082


	//----- nvinfo : EIATTR_KPARAM_INFO
	.align		4
.L_7:
        /*0008*/ 	.byte	0x04, 0x17
        /*000a*/ 	.short	(.L_9 - .L_8)
.L_8:
        /*000c*/ 	.word	0x00000000
        /*0010*/ 	.short	0x0007
        /*0012*/ 	.short	0x0020
        /*0014*/ 	.byte	0x00, 0xf5, 0x21, 0x00


	//----- nvinfo : EIATTR_KPARAM_INFO
	.align		4
.L_9:
        /*0018*/ 	.byte	0x04, 0x17
        /*001a*/ 	.short	(.L_11 - .L_10)
.L_10:
        /*001c*/ 	.word	0x00000000
        /*0020*/ 	.short	0x0006
        /*0022*/ 	.short	0x0018
        /*0024*/ 	.byte	0x00, 0xf5, 0x21, 0x00


	//----- nvinfo : EIATTR_KPARAM_INFO
	.align		4
.L_11:
        /*0028*/ 	.byte	0x04, 0x17
        /*002a*/ 	.short	(.L_13 - .L_12)
.L_12:
        /*002c*/ 	.word	0x00000000
        /*0030*/ 	.short	0x0005
        /*0032*/ 	.short	0x0014
        /*0034*/ 	.byte	0x00, 0xf0, 0x11, 0x00


	//----- nvinfo : EIATTR_KPARAM_INFO
	.align		4
.L_13:
        /*0038*/ 	.byte	0x04, 0x17
        /*003a*/ 	.short	(.L_15 - .L_14)
.L_14:
        /*003c*/ 	.word	0x00000000
        /*0040*/ 	.short	0x0004
        /*0042*/ 	.short	0x0010
        /*0044*/ 	.byte	0x00, 0xf0, 0x11, 0x00


	//----- nvinfo : EIATTR_KPARAM_INFO
	.align		4
.L_15:
        /*0048*/ 	.byte	0x04, 0x17
        /*004a*/ 	.short	(.L_17 - .L_16)
.L_16:
        /*004c*/ 	.word	0x00000000
        /*0050*/ 	.short	0x0003
        /*0052*/ 	.short	0x000c
        /*0054*/ 	.byte	0x00, 0xf0, 0x11, 0x00


	//----- nvinfo : EIATTR_KPARAM_INFO
	.align		4
.L_17:
        /*0058*/ 	.byte	0x04, 0x17
        /*005a*/ 	.short	(.L_19 - .L_18)
.L_18:
        /*005c*/ 	.word	0x00000000
        /*0060*/ 	.short	0x0002
        /*0062*/ 	.short	0x0008
        /*0064*/ 	.byte	0x00, 0xf0, 0x11, 0x00


	//----- nvinfo : EIATTR_KPARAM_INFO
	.align		4
.L_19:
        /*0068*/ 	.byte	0x04, 0x17
        /*006a*/ 	.short	(.L_21 - .L_20)
.L_20:
        /*006c*/ 	.word	0x00000000
        /*0070*/ 	.short	0x0001
        /*0072*/ 	.short	0x0004
        /*0074*/ 	.byte	0x00, 0xf0, 0x11, 0x00


	//----- nvinfo : EIATTR_KPARAM_INFO
	.align		4
.L_21:
        /*0078*/ 	.byte	0x04, 0x17
        /*007a*/ 	.short	(.L_23 - .L_22)
.L_22:
        /*007c*/ 	.word	0x00000000
        /*0080*/ 	.short	0x0000
        /*0082*/ 	.short	0x0000
        /*0084*/ 	.byte	0x00, 0xf0, 0x11, 0x00


	//----- nvinfo : EIATTR_SPARSE_MMA_MASK
	.align		4
.L_23:
        /*0088*/ 	.byte	0x03, 0x50
        /*008a*/ 	.short	0x0000


	//----- nvinfo : EIATTR_MAXREG_COUNT
	.align		4
        /*008c*/ 	.byte	0x03, 0x1b
        /*008e*/ 	.short	0x00ff


	//----- nvinfo : EIATTR_MERCURY_ISA_VERSION
	.align		4
        /*0090*/ 	.byte	0x03, 0x5f
        /*0092*/ 	.short	0x0101


	//----- nvinfo : EIATTR_VRC_CTA_INIT_COUNT
	.align		4
        /*0094*/ 	.byte	0x02, 0x4a
	.zero		1
	.zero		1


	//----- nvinfo : EIATTR_EXIT_INSTR_OFFSETS
	.align		4
        /*0098*/ 	.byte	0x04, 0x1c
        /*009a*/ 	.short	(.L_25 - .L_24)


	//   ....[0]....
.L_24:
        /*009c*/ 	.word	0x000000f0


	//   ....[1]....
        /*00a0*/ 	.word	0x00000b20


	//   ....[2]....
        /*00a4*/ 	.word	0x00000d10


	//   ....[3]....
        /*00a8*/ 	.word	0x00000e10


	//   ....[4]....
        /*00ac*/ 	.word	0x00000ed0


	//   ....[5]....
        /*00b0*/ 	.word	0x00000f20


	//----- nvinfo : EIATTR_CBANK_PARAM_SIZE
	.align		4
.L_25:
        /*00b4*/ 	.byte	0x03, 0x19
        /*00b6*/ 	.short	0x0028


	//----- nvinfo : EIATTR_PARAM_CBANK
	.align		4
        /*00b8*/ 	.byte	0x04, 0x0a
        /*00ba*/ 	.short	(.L_27 - .L_26)
	.align		4
.L_26:
        /*00bc*/ 	.word	index@(.nv.constant0._Z7maxpooliiiiiiPfS_)
        /*00c0*/ 	.short	0x0380
        /*00c2*/ 	.short	0x0028


	//----- nvinfo : EIATTR_SW_WAR
	.align		4
.L_27:
        /*00c4*/ 	.byte	0x04, 0x36
        /*00c6*/ 	.short	(.L_29 - .L_28)
.L_28:
        /*00c8*/ 	.word	0x00000008
.L_29:


//--------------------- .nv.callgraph             --------------------------
	.section	.nv.callgraph,"",@"SHT_CUDA_CALLGRAPH"
	.align	4
	.sectionentsize	8
	.align		4
        /*0000*/ 	.word	0x00000000
	.align		4
        /*0004*/ 	.word	0xffffffff
	.align		4
        /*0008*/ 	.word	0x00000000
	.align		4
        /*000c*/ 	.word	0xfffffffe
	.align		4
        /*0010*/ 	.word	0x00000000
	.align		4
        /*0014*/ 	.word	0xfffffffd
	.align		4
        /*0018*/ 	.word	0x00000000
	.align		4
        /*001c*/ 	.word	0xfffffffc


//--------------------- .text._Z7maxpooliiiiiiPfS_ --------------------------
	.section	.text._Z7maxpooliiiiiiPfS_,"ax",@progbits
	.align	128
        .global         _Z7maxpooliiiiiiPfS_
        .type           _Z7maxpooliiiiiiPfS_,@function
        .size           _Z7maxpooliiiiiiPfS_,(.L_x_12 - _Z7maxpooliiiiiiPfS_)
        .other          _Z7maxpooliiiiiiPfS_,@"STO_CUDA_ENTRY STV_DEFAULT"
_Z7maxpooliiiiiiPfS_:
.text._Z7maxpooliiiiiiPfS_:
[----:B------:R-:W-:Y:S01]  /*0000*/  LDC R1, c[0x0][0x37c] ;  /* 0x0000df00ff017b82 */ /* 0x000fe20000000800 */
[----:B------:R-:W0:Y:S07]  /*0010*/  S2R R9, SR_TID.X ;  /* 0x0000000000097919 */ /* 0x000e2e0000002100 */
[----:B------:R-:W1:Y:S01]  /*0020*/  LDC R3, c[0x0][0x364] ;  /* 0x0000d900ff037b82 */ /* 0x000e620000000800 */
[----:B------:R-:W2:Y:S01]  /*0030*/  LDCU UR6, c[0x0][0x390] ;  /* 0x00007200ff0677ac */ /* 0x000ea20008000800 */
[----:B------:R-:W1:Y:S06]  /*0040*/  S2R R6, SR_TID.Y ;  /* 0x0000000000067919 */ /* 0x000e6c0000002200 */
[----:B------:R-:W0:Y:S08]  /*0050*/  S2UR UR5, SR_CTAID.X ;  /* 0x00000000000579c3 */ /* 0x000e300000002500 */
[----:B------:R-:W0:Y:S08]  /*0060*/  LDC R0, c[0x0][0x360] ;  /* 0x0000d800ff007b82 */ /* 0x000e300000000800 */
[----:B------:R-:W1:Y:S08]  /*0070*/  S2UR UR4, SR_CTAID.Y ;  /* 0x00000000000479c3 */ /* 0x000e700000002600 */
[----:B------:R-:W3:Y:S08]  /*0080*/  LDC R7, c[0x0][0x38c] ;  /* 0x0000e300ff077b82 */ /* 0x000ef00000000800 */
[----:B------:R-:W4:Y:S01]  /*0090*/  LDC R2, c[0x0][0x380] ;  /* 0x0000e000ff027b82 */ /* 0x000f220000000800 */
[----:B0-----:R-:W-:-:S05]  /*00a0*/  IMAD R9, R0, UR5, R9 ;  /* 0x0000000500097c24 */ /* 0x001fca000f8e0209 */
[----:B--2---:R-:W-:Y:S01]  /*00b0*/  ISETP.GE.AND P0, PT, R9, UR6, PT ;  /* 0x0000000609007c0c */ /* 0x004fe2000bf06270 */
[----:B-1----:R-:W-:-:S05]  /*00c0*/  IMAD R6, R3, UR4, R6 ;  /* 0x0000000403067c24 */ /* 0x002fca000f8e0206 */
[----:B---3--:R-:W-:-:S04]  /*00d0*/  ISETP.GE.OR P0, PT, R6, R7, P0 ;  /* 0x000000070600720c */ /* 0x008fc80000706670 */
[----:B----4-:R-:W-:-:S13]  /*00e0*/  ISETP.LT.OR P0, PT, R2, 0x1, P0 ;  /* 0x000000010200780c */ /* 0x010fda0000701670 */
[----:B------:R-:W-:Y:S05]  /*00f0*/  @P0 EXIT ;  /* 0x000000000000094d */ /* 0x000fea0003800000 */
[----:B------:R-:W0:Y:S01]  /*0100*/  LDC R3, c[0x0][0x394] ;  /* 0x0000e500ff037b82 */ /* 0x000e220000000800 */
[----:B------:R-:W1:Y:S01]  /*0110*/  LDCU.64 UR8, c[0x0][0x358] ;  /* 0x00006b00ff0877ac */ /* 0x000e620008000a00 */
[----:B------:R-:W-:Y:S02]  /*0120*/  IMAD R7, R7, UR6, RZ ;  /* 0x0000000607077c24 */ /* 0x000fe4000f8e02ff */
[----:B------:R-:W-:Y:S01]  /*0130*/  IMAD R0, R6, UR6, R9 ;  /* 0x0000000606007c24 */ /* 0x000fe2000f8e0209 */
[----:B0-----:R-:W-:-:S13]  /*0140*/  ISETP.GE.AND P0, PT, R3, 0x1, PT ;  /* 0x000000010300780c */ /* 0x001fda0003f06270 */
[----:B-1----:R-:W-:Y:S05]  /*0150*/  @!P0 BRA `(.L_x_0) ;  /* 0x00000008007c8947 */ /* 0x002fea0003800000 */
[----:B------:R-:W0:Y:S01]  /*0160*/  LDCU UR4, c[0x0][0x388] ;  /* 0x00007100ff0477ac */ /* 0x000e220008000800 */
[C---:B------:R-:W-:Y:S02]  /*0170*/  LOP3.LUT R18, R3.reuse, 0x7, RZ, 0xc0, !PT ;  /* 0x0000000703127812 */ /* 0x040fe400078ec0ff */
[C---:B------:R-:W-:Y:S02]  /*0180*/  LOP3.LUT R19, R3.reuse, 0x3, RZ, 0xc0, !PT ;  /* 0x0000000303137812 */ /* 0x040fe400078ec0ff */
[----:B------:R-:W-:Y:S01]  /*0190*/  LOP3.LUT R10, R3, 0x7ffffff8, RZ, 0xc0, !PT ;  /* 0x7ffffff8030a7812 */ /* 0x000fe200078ec0ff */
[----:B------:R-:W-:-:S05]  /*01a0*/  VIADD R2, R18, 0xffffffff ;  /* 0xffffffff12027836 */ /* 0x000fca0000000000 */
[----:B------:R-:W-:Y:S01]  /*01b0*/  ISETP.GE.U32.AND P1, PT, R2, 0x3, PT ;  /* 0x000000030200780c */ /* 0x000fe20003f26070 */
[----:B0-----:R-:W-:Y:S01]  /*01c0*/  IMAD R8, R6, UR4, R9 ;  /* 0x0000000406087c24 */ /* 0x001fe2000f8e0209 */
[----:B------:R-:W-:-:S03]  /*01d0*/  UMOV UR4, URZ ;  /* 0x000000ff00047c82 */ /* 0x000fc60008000000 */
[----:B------:R-:W-:-:S08]  /*01e0*/  IMAD R8, R8, R3, RZ ;  /* 0x0000000308087224 */ /* 0x000fd000078e02ff */
.L_x_6:
[----:B0-----:R-:W-:Y:S01]  /*01f0*/  IMAD.MOV.U32 R15, RZ, RZ, 0x800000 ;  /* 0x00800000ff0f7424 */ /* 0x001fe200078e00ff */
[----:B------:R-:W-:-:S06]  /*0200*/  UMOV UR5, URZ ;  /* 0x000000ff00057c82 */ /* 0x000fcc0008000000 */
.L_x_5:
[----:B------:R-:W0:Y:S01]  /*0210*/  LDC R12, c[0x0][0x394] ;  /* 0x0000e500ff0c7b82 */ /* 0x000e220000000800 */
[----:B------:R-:W-:-:S07]  /*0220*/  IMAD.MOV.U32 R17, RZ, RZ, RZ ;  /* 0x000000ffff117224 */ /* 0x000fce00078e00ff */
[----:B------:R-:W1:Y:S01]  /*0230*/  LDC R11, c[0x0][0x388] ;  /* 0x0000e200ff0b7b82 */ /* 0x000e620000000800 */
[----:B0-----:R-:W-:Y:S01]  /*0240*/  ISETP.GE.U32.AND P0, PT, R12, 0x8, PT ;  /* 0x000000080c00780c */ /* 0x001fe20003f06070 */
[----:B------:R-:W-:Y:S02]  /*0250*/  IMAD R13, R6, R12, UR5 ;  /* 0x00000005060d7e24 */ /* 0x000fe4000f8e020c */
[----:B-1----:R-:W-:Y:S01]  /*0260*/  IMAD R14, R11, UR5, R8 ;  /* 0x000000050b0e7c24 */ /* 0x002fe2000f8e0208 */
[----:B------:R-:W-:-:S06]  /*0270*/  UIADD3 UR5, UPT, UPT, UR5, 0x1, URZ ;  /* 0x0000000105057890 */ /* 0x000fcc000fffe0ff */
[----:B------:R-:W-:-:S03]  /*0280*/  ISETP.NE.AND P2, PT, R12, UR5, PT ;  /* 0x000000050c007c0c */ /* 0x000fc6000bf45270 */
[----:B------:R-:W-:Y:S10]  /*0290*/  @!P0 BRA `(.L_x_1) ;  /* 0x0000000000e88947 */ /* 0x000ff40003800000 */
[----:B------:R-:W0:Y:S01]  /*02a0*/  LDC.64 R2, c[0x0][0x398] ;  /* 0x0000e600ff027b82 */ /* 0x000e220000000a00 */
[----:B------:R-:W1:Y:S01]  /*02b0*/  LDCU UR7, c[0x0][0x384] ;  /* 0x00007080ff0777ac */ /* 0x000e620008000800 */
[----:B------:R-:W-:-:S05]  /*02c0*/  UMOV UR6, URZ ;  /* 0x000000ff00067c82 */ /* 0x000fca0008000000 */
.L_x_2:
[----:B------:R-:W-:-:S04]  /*02d0*/  VIADD R5, R14, UR6 ;  /* 0x000000060e057c36 */ /* 0x000fc80008000000 */
[----:B0-----:R-:W-:-:S05]  /*02e0*/  IMAD.WIDE R4, R5, 0x4, R2 ;  /* 0x0000000405047825 */ /* 0x001fca00078e0202 */
[----:B------:R-:W2:Y:S04]  /*02f0*/  LDG.E R26, desc[UR8][R4.64] ;  /* 0x00000008041a7981 */ /* 0x000ea8000c1e1900 */
[----:B------:R-:W3:Y:S04]  /*0300*/  LDG.E R28, desc[UR8][R4.64+0x4] ;  /* 0x00000408041c7981 */ /* 0x000ee8000c1e1900 */
[----:B------:R-:W4:Y:S04]  /*0310*/  LDG.E R22, desc[UR8][R4.64+0x8] ;  /* 0x0000080804167981 */ /* 0x000f28000c1e1900 */
[----:B------:R-:W5:Y:S04]  /*0320*/  LDG.E R21, desc[UR8][R4.64+0xc] ;  /* 0x00000c0804157981 */ /* 0x000f68000c1e1900 */
[----:B------:R-:W5:Y:S04]  /*0330*/  LDG.E R20, desc[UR8][R4.64+0x10] ;  /* 0x0000100804147981 */ /* 0x000f68000c1e1900 */
[----:B------:R-:W5:Y:S04]  /*0340*/  LDG.E R17, desc[UR8][R4.64+0x14] ;  /* 0x0000140804117981 */ /* 0x000f68000c1e1900 */
[----:B------:R-:W5:Y:S04]  /*0350*/  LDG.E R16, desc[UR8][R4.64+0x18] ;  /* 0x0000180804107981 */ /* 0x000f68000c1e1900 */
[----:B------:R0:W5:Y:S01]  /*0360*/  LDG.E R23, desc[UR8][R4.64+0x1c] ;  /* 0x00001c0804177981 */ /* 0x000162000c1e1900 */
[----:B------:R-:W-:Y:S01]  /*0370*/  IMAD R24, R9, R12, UR6 ;  /* 0x0000000609187e24 */ /* 0x000fe2000f8e020c */
[----:B-1----:R-:W-:Y:S01]  /*0380*/  ISETP.GE.AND P0, PT, R13, UR7, PT ;  /* 0x000000070d007c0c */ /* 0x002fe2000bf06270 */
[----:B------:R-:W-:-:S03]  /*0390*/  UIADD3 UR6, UPT, UPT, UR6, 0x8, URZ ;  /* 0x0000000806067890 */ /* 0x000fc6000fffe0ff */
[C---:B------:R-:W-:Y:S01]  /*03a0*/  ISETP.GE.AND P4, PT, R24.reuse, R11, PT ;  /* 0x0000000b1800720c */ /* 0x040fe20003f86270 */
[----:B0-----:R-:W-:Y:S01]  /*03b0*/  VIADD R4, R24, 0x2 ;  /* 0x0000000218047836 */ /* 0x001fe20000000000 */
[----:B--2---:R-:W-:Y:S02]  /*03c0*/  FSETP.GEU.AND P3, PT, R15, R26, PT ;  /* 0x0000001a0f00720b */ /* 0x004fe40003f6e000 */
[----:B------:R-:W-:-:S11]  /*03d0*/  FSEL R26, R26, R15, !P4 ;  /* 0x0000000f1a1a7208 */ /* 0x000fd60006000000 */
[----:B------:R-:W-:Y:S01]  /*03e0*/  @!P3 FSEL R15, R26, R15, !P0 ;  /* 0x0000000f1a0fb208 */ /* 0x000fe20004000000 */
[----:B------:R-:W-:-:S03]  /*03f0*/  VIADD R26, R24, 0x1 ;  /* 0x00000001181a7836 */ /* 0x000fc60000000000 */
[----:B---3--:R-:W-:Y:S02]  /*0400*/  FSETP.GEU.AND P3, PT, R15, R28, PT ;  /* 0x0000001c0f00720b */ /* 0x008fe40003f6e000 */
[----:B------:R-:W-:-:S04]  /*0410*/  ISETP.GE.AND P4, PT, R26, R11, PT ;  /* 0x0000000b1a00720c */ /* 0x000fc80003f86270 */
[----:B------:R-:W-:Y:S02]  /*0420*/  FSEL R28, R28, R15, !P4 ;  /* 0x0000000f1c1c7208 */ /* 0x000fe40006000000 */
[----:B------:R-:W-:Y:S01]  /*0430*/  ISETP.GE.AND P4, PT, R4, R11, PT ;  /* 0x0000000b0400720c */ /* 0x000fe20003f86270 */
[----:B------:R-:W-:-:S04]  /*0440*/  VIADD R4, R24, 0x3 ;  /* 0x0000000318047836 */ /* 0x000fc80000000000 */
[----:B------:R-:W-:-:S04]  /*0450*/  @!P3 FSEL R15, R28, R15, !P0 ;  /* 0x0000000f1c0fb208 */ /* 0x000fc80004000000 */
[----:B----4-:R-:W-:Y:S02]  /*0460*/  FSETP.GEU.AND P3, PT, R15, R22, PT ;  /* 0x000000160f00720b */ /* 0x010fe40003f6e000 */
[----:B------:R-:W-:Y:S02]  /*0470*/  FSEL R22, R22, R15, !P4 ;  /* 0x0000000f16167208 */ /* 0x000fe40006000000 */
[----:B------:R-:W-:-:S09]  /*0480*/  ISETP.GE.AND P4, PT, R4, R11, PT ;  /* 0x0000000b0400720c */ /* 0x000fd20003f86270 */
[----:B------:R-:W-:-:S04]  /*0490*/  @!P3 FSEL R15, R22, R15, !P0 ;  /* 0x0000000f160fb208 */ /* 0x000fc80004000000 */
[----:B-----5:R-:W-:Y:S02]  /*04a0*/  FSETP.GEU.AND P3, PT, R15, R21, PT ;  /* 0x000000150f00720b */ /* 0x020fe40003f6e000 */
[----:B------:R-:W-:-:S11]  /*04b0*/  FSEL R4, R21, R15, !P4 ;  /* 0x0000000f15047208 */ /* 0x000fd60006000000 */
[----:B------:R-:W-:Y:S01]  /*04c0*/  @!P3 FSEL R15, R4, R15, !P0 ;  /* 0x0000000f040fb208 */ /* 0x000fe20004000000 */
[----:B------:R-:W-:-:S03]  /*04d0*/  VIADD R4, R24, 0x4 ;  /* 0x0000000418047836 */ /* 0x000fc60000000000 */
[----:B------:R-:W-:Y:S02]  /*04e0*/  FSETP.GEU.AND P3, PT, R15, R20, PT ;  /* 0x000000140f00720b */ /* 0x000fe40003f6e000 */
[----:B------:R-:W-:Y:S01]  /*04f0*/  ISETP.GE.AND P4, PT, R4, R11, PT ;  /* 0x0000000b0400720c */ /* 0x000fe20003f86270 */
[----:B------:R-:W-:-:S03]  /*0500*/  VIADD R4, R24, 0x5 ;  /* 0x0000000518047836 */ /* 0x000fc60000000000 */
[----:B------:R-:W-:Y:S02]  /*0510*/  FSEL R20, R20, R15, !P4 ;  /* 0x0000000f14147208 */ /* 0x000fe40006000000 */
[----:B------:R-:W-:-:S05]  /*0520*/  ISETP.GE.AND P4, PT, R4, R11, PT ;  /* 0x0000000b0400720c */ /* 0x000fca0003f86270 */
[----:B------:R-:W-:-:S04]  /*0530*/  @!P3 FSEL R15, R20, R15, !P0 ;  /* 0x0000000f140fb208 */ /* 0x000fc80004000000 */
[----:B------:R-:W-:Y:S02]  /*0540*/  FSETP.GEU.AND P3, PT, R15, R17, PT ;  /* 0x000000110f00720b */ /* 0x000fe40003f6e000 */
[----:B------:R-:W-:-:S11]  /*0550*/  FSEL R4, R17, R15, !P4 ;  /* 0x0000000f11047208 */ /* 0x000fd60006000000 */
[----:B------:R-:W-:Y:S01]  /*0560*/  @!P3 FSEL R15, R4, R15, !P0 ;  /* 0x0000000f040fb208 */ /* 0x000fe20004000000 */
[C---:B------:R-:W-:Y:S02]  /*0570*/  VIADD R4, R24.reuse, 0x6 ;  /* 0x0000000618047836 */ /* 0x040fe40000000000 */
[----:B------:R-:W-:Y:S01]  /*0580*/  VIADD R24, R24, 0x7 ;  /* 0x0000000718187836 */ /* 0x000fe20000000000 */
[----:B------:R-:W-:Y:S02]  /*0590*/  FSETP.GEU.AND P3, PT, R15, R16, PT ;  /* 0x000000100f00720b */ /* 0x000fe40003f6e000 */
[----:B------:R-:W-:-:S04]  /*05a0*/  ISETP.GE.AND P4, PT, R4, R11, PT ;  /* 0x0000000b0400720c */ /* 0x000fc80003f86270 */
[----:B------:R-:W-:Y:S02]  /*05b0*/  FSEL R16, R16, R15, !P4 ;  /* 0x0000000f10107208 */ /* 0x000fe40006000000 */
[----:B------:R-:W-:-:S05]  /*05c0*/  ISETP.GE.AND P4, PT, R24, R11, PT ;  /* 0x0000000b1800720c */ /* 0x000fca0003f86270 */
[----:B------:R-:W-:-:S04]  /*05d0*/  @!P3 FSEL R15, R16, R15, !P0 ;  /* 0x0000000f100fb208 */ /* 0x000fc80004000000 */
[----:B------:R-:W-:Y:S02]  /*05e0*/  FSEL R4, R23, R15, !P4 ;  /* 0x0000000f17047208 */ /* 0x000fe40006000000 */
[----:B------:R-:W-:Y:S02]  /*05f0*/  ISETP.NE.AND P4, PT, R10, UR6, PT ;  /* 0x000000060a007c0c */ /* 0x000fe4000bf85270 */
[----:B------:R-:W-:-:S13]  /*0600*/  FSETP.GEU.AND P3, PT, R15, R23, PT ;  /* 0x000000170f00720b */ /* 0x000fda0003f6e000 */
[----:B------:R-:W-:Y:S01]  /*0610*/  @!P3 FSEL R15, R4, R15, !P0 ;  /* 0x0000000f040fb208 */ /* 0x000fe20004000000 */
[----:B------:R-:W-:Y:S06]  /*0620*/  @P4 BRA `(.L_x_2) ;  /* 0xfffffffc00284947 */ /* 0x000fec000383ffff */
[----:B------:R-:W-:-:S07]  /*0630*/  IMAD.MOV.U32 R17, RZ, RZ, R10 ;  /* 0x000000ffff117224 */ /* 0x000fce00078e000a */
.L_x_1:
[----:B------:R-:W-:-:S13]  /*0640*/  ISETP.NE.AND P0, PT, R18, RZ, PT ;  /* 0x000000ff1200720c */ /* 0x000fda0003f05270 */
[----:B------:R-:W-:Y:S05]  /*0650*/  @!P0 BRA `(.L_x_3) ;  /* 0x0000000400108947 */ /* 0x000fea0003800000 */
[----:B------:R-:W-:Y:S01]  /*0660*/  ISETP.NE.AND P0, PT, R19, RZ, PT ;  /* 0x000000ff1300720c */ /* 0x000fe20003f05270 */
[----:B------:R-:W-:-:S12]  /*0670*/  @!P1 BRA `(.L_x_4) ;  /* 0x0000000000789947 */ /* 0x000fd80003800000 */
[----:B------:R-:W0:Y:S01]  /*0680*/  LDC.64 R2, c[0x0][0x398] ;  /* 0x0000e600ff027b82 */ /* 0x000e220000000a00 */
[----:B------:R-:W-:Y:S01]  /*0690*/  IMAD.IADD R5, R14, 0x1, R17 ;  /* 0x000000010e057824 */ /* 0x000fe200078e0211 */
[----:B------:R-:W1:Y:S03]  /*06a0*/  LDCU UR6, c[0x0][0x384] ;  /* 0x00007080ff0677ac */ /* 0x000e660008000800 */
[----:B0-----:R-:W-:-:S05]  /*06b0*/  IMAD.WIDE R2, R5, 0x4, R2 ;  /* 0x0000000405027825 */ /* 0x001fca00078e0202 */
[----:B------:R-:W2:Y:S04]  /*06c0*/  LDG.E R4, desc[UR8][R2.64] ;  /* 0x0000000802047981 */ /* 0x000ea8000c1e1900 */
[----:B------:R-:W3:Y:S04]  /*06d0*/  LDG.E R20, desc[UR8][R2.64+0x4] ;  /* 0x0000040802147981 */ /* 0x000ee8000c1e1900 */
[----:B------:R-:W4:Y:S04]  /*06e0*/  LDG.E R22, desc[UR8][R2.64+0x8] ;  /* 0x0000080802167981 */ /* 0x000f28000c1e1900 */
[----:B------:R0:W5:Y:S01]  /*06f0*/  LDG.E R24, desc[UR8][R2.64+0xc] ;  /* 0x00000c0802187981 */ /* 0x000162000c1e1900 */
[----:B------:R-:W-:Y:S01]  /*0700*/  IMAD R16, R9, R12, R17 ;  /* 0x0000000c09107224 */ /* 0x000fe200078e0211 */
[----:B-1----:R-:W-:Y:S01]  /*0710*/  ISETP.GE.AND P3, PT, R13, UR6, PT ;  /* 0x000000060d007c0c */ /* 0x002fe2000bf66270 */
[----:B------:R-:W-:-:S03]  /*0720*/  VIADD R17, R17, 0x4 ;  /* 0x0000000411117836 */ /* 0x000fc60000000000 */
[C---:B------:R-:W-:Y:S01]  /*0730*/  ISETP.GE.AND P5, PT, R16.reuse, R11, PT ;  /* 0x0000000b1000720c */ /* 0x040fe20003fa6270 */
[----:B0-----:R-:W-:Y:S01]  /*0740*/  VIADD R2, R16, 0x2 ;  /* 0x0000000210027836 */ /* 0x001fe20000000000 */
[----:B--2---:R-:W-:Y:S02]  /*0750*/  FSETP.GEU.AND P4, PT, R15, R4, PT ;  /* 0x000000040f00720b */ /* 0x004fe40003f8e000 */
[----:B------:R-:W-:-:S11]  /*0760*/  FSEL R4, R4, R15, !P5 ;  /* 0x0000000f04047208 */ /* 0x000fd60006800000 */
[----:B------:R-:W-:Y:S01]  /*0770*/  @!P4 FSEL R15, R4, R15, !P3 ;  /* 0x0000000f040fc208 */ /* 0x000fe20005800000 */
[C---:B------:R-:W-:Y:S02]  /*0780*/  VIADD R4, R16.reuse, 0x1 ;  /* 0x0000000110047836 */ /* 0x040fe40000000000 */
[----:B------:R-:W-:Y:S01]  /*0790*/  VIADD R16, R16, 0x3 ;  /* 0x0000000310107836 */ /* 0x000fe20000000000 */
[----:B---3--:R-:W-:Y:S02]  /*07a0*/  FSETP.GEU.AND P4, PT, R15, R20, PT ;  /* 0x000000140f00720b */ /* 0x008fe40003f8e000 */
[----:B------:R-:W-:-:S04]  /*07b0*/  ISETP.GE.AND P5, PT, R4, R11, PT ;  /* 0x0000000b0400720c */ /* 0x000fc80003fa6270 */
[----:B------:R-:W-:Y:S02]  /*07c0*/  FSEL R20, R20, R15, !P5 ;  /* 0x0000000f14147208 */ /* 0x000fe40006800000 */
[----:B------:R-:W-:-:S05]  /*07d0*/  ISETP.GE.AND P5, PT, R2, R11, PT ;  /* 0x0000000b0200720c */ /* 0x000fca0003fa6270 */
[----:B------:R-:W-:-:S04]  /*07e0*/  @!P4 FSEL R15, R20, R15, !P3 ;  /* 0x0000000f140fc208 */ /* 0x000fc80005800000 */
[----:B----4-:R-:W-:Y:S02]  /*07f0*/  FSETP.GEU.AND P4, PT, R15, R22, PT ;  /* 0x000000160f00720b */ /* 0x010fe40003f8e000 */
[----:B------:R-:W-:Y:S02]  /*0800*/  FSEL R22, R22, R15, !P5 ;  /* 0x0000000f16167208 */ /* 0x000fe40006800000 */
[----:B------:R-:W-:-:S09]  /*0810*/  ISETP.GE.AND P5, PT, R16, R11, PT ;  /* 0x0000000b1000720c */ /* 0x000fd20003fa6270 */
[----:B------:R-:W-:-:S04]  /*0820*/  @!P4 FSEL R15, R22, R15, !P3 ;  /* 0x0000000f160fc208 */ /* 0x000fc80005800000 */
[----:B-----5:R-:W-:Y:S02]  /*0830*/  FSETP.GEU.AND P4, PT, R15, R24, PT ;  /* 0x000000180f00720b */ /* 0x020fe40003f8e000 */
[----:B------:R-:W-:-:S11]  /*0840*/  FSEL R24, R24, R15, !P5 ;  /* 0x0000000f18187208 */ /* 0x000fd60006800000 */
[----:B------:R-:W-:-:S07]  /*0850*/  @!P4 FSEL R15, R24, R15, !P3 ;  /* 0x0000000f180fc208 */ /* 0x000fce0005800000 */
.L_x_4:
[----:B------:R-:W-:Y:S05]  /*0860*/  @!P0 BRA `(.L_x_3) ;  /* 0x00000000008c8947 */ /* 0x000fea0003800000 */
[----:B------:R-:W-:Y:S02]  /*0870*/  ISETP.NE.AND P4, PT, R19, 0x1, PT ;  /* 0x000000011300780c */ /* 0x000fe40003f85270 */
[----:B------:R-:W-:-:S11]  /*0880*/  LOP3.LUT P3, RZ, R12, 0x1, RZ, 0xc0, !PT ;  /* 0x000000010cff7812 */ /* 0x000fd6000786c0ff */
[----:B------:R-:W0:Y:S01]  /*0890*/  @P4 LDC.64 R2, c[0x0][0x398] ;  /* 0x0000e600ff024b82 */ /* 0x000e220000000a00 */
[----:B------:R-:W-:-:S04]  /*08a0*/  @P4 IMAD.IADD R5, R14, 0x1, R17 ;  /* 0x000000010e054824 */ /* 0x000fc800078e0211 */
[----:B0-----:R-:W-:-:S03]  /*08b0*/  @P4 IMAD.WIDE R2, R5, 0x4, R2 ;  /* 0x0000000405024825 */ /* 0x001fc600078e0202 */
[----:B------:R-:W0:Y:S02]  /*08c0*/  @P3 LDC.64 R4, c[0x0][0x398] ;  /* 0x0000e600ff043b82 */ /* 0x000e240000000a00 */
[----:B------:R-:W2:Y:S04]  /*08d0*/  @P4 LDG.E R16, desc[UR8][R2.64] ;  /* 0x0000000802104981 */ /* 0x000ea8000c1e1900 */
[----:B------:R1:W3:Y:S01]  /*08e0*/  @P4 LDG.E R22, desc[UR8][R2.64+0x4] ;  /* 0x0000040802164981 */ /* 0x0002e2000c1e1900 */
[----:B------:R-:W-:Y:S02]  /*08f0*/  @P4 IMAD R20, R9, R12, R17 ;  /* 0x0000000c09144224 */ /* 0x000fe400078e0211 */
[----:B------:R-:W-:-:S04]  /*0900*/  @P4 VIADD R17, R17, 0x2 ;  /* 0x0000000211114836 */ /* 0x000fc80000000000 */
[----:B------:R-:W-:Y:S02]  /*0910*/  @P3 IMAD.IADD R21, R14, 0x1, R17 ;  /* 0x000000010e153824 */ /* 0x000fe400078e0211 */
[----:B------:R-:W4:Y:S02]  /*0920*/  @P4 LDC R14, c[0x0][0x384] ;  /* 0x0000e100ff0e4b82 */ /* 0x000f240000000800 */
[----:B0-----:R-:W-:-:S06]  /*0930*/  @P3 IMAD.WIDE R4, R21, 0x4, R4 ;  /* 0x0000000415043825 */ /* 0x001fcc00078e0204 */
[----:B-1----:R-:W0:Y:S01]  /*0940*/  @P3 LDC R2, c[0x0][0x384] ;  /* 0x0000e100ff023b82 */ /* 0x002e220000000800 */
[----:B------:R-:W5:Y:S01]  /*0950*/  @P3 LDG.E R4, desc[UR8][R4.64] ;  /* 0x0000000804043981 */ /* 0x000f62000c1e1900 */
[C---:B------:R-:W-:Y:S01]  /*0960*/  @P4 ISETP.GE.AND P0, PT, R20.reuse, R11, PT ;  /* 0x0000000b1400420c */ /* 0x040fe20003f06270 */
[----:B------:R-:W-:Y:S02]  /*0970*/  @P4 VIADD R20, R20, 0x1 ;  /* 0x0000000114144836 */ /* 0x000fe40000000000 */
[----:B------:R-:W-:Y:S01]  /*0980*/  @P3 IMAD R12, R9, R12, R17 ;  /* 0x0000000c090c3224 */ /* 0x000fe200078e0211 */
[----:B----4-:R-:W-:Y:S02]  /*0990*/  @P4 ISETP.GE.AND P5, PT, R13, R14, PT ;  /* 0x0000000e0d00420c */ /* 0x010fe40003fa6270 */
[----:B--2---:R-:W-:Y:S02]  /*09a0*/  FSETP.GEU.OR P6, PT, R15, R16, !P4 ;  /* 0x000000100f00720b */ /* 0x004fe400067ce400 */
[----:B------:R-:W-:-:S02]  /*09b0*/  @P4 FSEL R16, R16, R15, !P0 ;  /* 0x0000000f10104208 */ /* 0x000fc40004000000 */
[----:B------:R-:W-:-:S09]  /*09c0*/  @P4 ISETP.GE.AND P0, PT, R20, R11, PT ;  /* 0x0000000b1400420c */ /* 0x000fd20003f06270 */
[----:B------:R-:W-:-:S04]  /*09d0*/  @!P6 FSEL R15, R16, R15, !P5 ;  /* 0x0000000f100fe208 */ /* 0x000fc80006800000 */
[----:B---3--:R-:W-:Y:S02]  /*09e0*/  @P4 FSETP.GEU.AND P6, PT, R15, R22, PT ;  /* 0x000000160f00420b */ /* 0x008fe40003fce000 */
[----:B------:R-:W-:Y:S02]  /*09f0*/  @P4 FSEL R22, R22, R15, !P0 ;  /* 0x0000000f16164208 */ /* 0x000fe40004000000 */
[----:B------:R-:W-:Y:S02]  /*0a00*/  PLOP3.LUT P0, PT, PT, PT, PT, 0x80, 0x8 ;  /* 0x000000000008781c */ /* 0x000fe40003f0f070 */
[----:B------:R-:W-:-:S13]  /*0a10*/  @P4 PLOP3.LUT P0, PT, P6, PT, PT, 0x80, 0x8 ;  /* 0x000000000008481c */ /* 0x000fda000370f070 */
[----:B------:R-:W-:Y:S02]  /*0a20*/  @!P0 FSEL R15, R22, R15, !P5 ;  /* 0x0000000f160f8208 */ /* 0x000fe40006800000 */
[----:B------:R-:W-:Y:S02]  /*0a30*/  PLOP3.LUT P0, PT, PT, PT, PT, 0x80, 0x8 ;  /* 0x000000000008781c */ /* 0x000fe40003f0f070 */
[----:B-----5:R-:W-:Y:S02]  /*0a40*/  @P3 FSETP.GEU.AND P4, PT, R15, R4, PT ;  /* 0x000000040f00320b */ /* 0x020fe40003f8e000 */
[----:B0-----:R-:W-:Y:S02]  /*0a50*/  @P3 ISETP.GE.AND P5, PT, R13, R2, PT ;  /* 0x000000020d00320c */ /* 0x001fe40003fa6270 */
[----:B------:R-:W-:Y:S02]  /*0a60*/  @P3 PLOP3.LUT P0, PT, P4, PT, PT, 0x80, 0x8 ;  /* 0x000000000008381c */ /* 0x000fe4000270f070 */
[----:B------:R-:W-:-:S04]  /*0a70*/  @P3 ISETP.GE.AND P4, PT, R12, R11, PT ;  /* 0x0000000b0c00320c */ /* 0x000fc80003f86270 */
[----:B------:R-:W-:-:S07]  /*0a80*/  @P3 FSEL R4, R4, R15, !P4 ;  /* 0x0000000f04043208 */ /* 0x000fce0006000000 */
[----:B------:R-:W-:-:S07]  /*0a90*/  @!P0 FSEL R15, R4, R15, !P5 ;  /* 0x0000000f040f8208 */ /* 0x000fce0006800000 */
.L_x_3:
[----:B------:R-:W-:Y:S05]  /*0aa0*/  @P2 BRA `(.L_x_5) ;  /* 0xfffffff400d82947 */ /* 0x000fea000383ffff */
[----:B------:R-:W0:Y:S01]  /*0ab0*/  LDC.64 R4, c[0x0][0x380] ;  /* 0x0000e000ff047b82 */ /* 0x000e220000000a00 */
[----:B------:R-:W-:-:S07]  /*0ac0*/  UIADD3 UR4, UPT, UPT, UR4, 0x1, URZ ;  /* 0x0000000104047890 */ /* 0x000fce000fffe0ff */
[----:B------:R-:W1:Y:S01]  /*0ad0*/  LDC.64 R2, c[0x0][0x3a0] ;  /* 0x0000e800ff027b82 */ /* 0x000e620000000a00 */
[----:B0-----:R-:W-:Y:S01]  /*0ae0*/  ISETP.NE.AND P0, PT, R4, UR4, PT ;  /* 0x0000000404007c0c */ /* 0x001fe2000bf05270 */
[----:B------:R-:W-:Y:S02]  /*0af0*/  IMAD R8, R11, R5, R8 ;  /* 0x000000050b087224 */ /* 0x000fe400078e0208 */
[----:B-1----:R-:W-:-:S05]  /*0b00*/  IMAD.WIDE R2, R0, 0x4, R2 ;  /* 0x0000000400027825 */ /* 0x002fca00078e0202 */
[----:B------:R0:W-:Y:S05]  /*0b10*/  STG.E desc[UR8][R2.64], R15 ;  /* 0x0000000f02007986 */ /* 0x0001ea000c101908 */
[----:B------:R-:W-:Y:S05]  /*0b20*/  @!P0 EXIT ;  /* 0x000000000000894d */ /* 0x000fea0003800000 */
[----:B------:R-:W-:Y:S01]  /*0b30*/  IMAD.IADD R0, R0, 0x1, R7 ;  /* 0x0000000100007824 */ /* 0x000fe200078e0207 */
[----:B------:R-:W-:Y:S06]  /*0b40*/  BRA `(.L_x_6) ;  /* 0xfffffff400a87947 */ /* 0x000fec000383ffff */
.L_x_0:
[C---:B------:R-:W-:Y:S02]  /*0b50*/  ISETP.GE.U32.AND P0, PT, R2.reuse, 0x8, PT ;  /* 0x000000080200780c */ /* 0x040fe40003f06070 */
[----:B------:R-:W-:-:S04]  /*0b60*/  LOP3.LUT R6, R2, 0x7, RZ, 0xc0, !PT ;  /* 0x0000000702067812 */ /* 0x000fc800078ec0ff */
[----:B------:R-:W-:-:S07]  /*0b70*/  ISETP.NE.AND P1, PT, R6, RZ, PT ;  /* 0x000000ff0600720c */ /* 0x000fce0003f25270 */
[----:B------:R-:W-:Y:S06]  /*0b80*/  @!P0 BRA `(.L_x_7) ;  /* 0x0000000000608947 */ /* 0x000fec0003800000 */
[----:B------:R-:W0:Y:S01]  /*0b90*/  LDC.64 R4, c[0x0][0x3a0] ;  /* 0x0000e800ff047b82 */ /* 0x000e220000000a00 */
[----:B------:R-:W-:Y:S01]  /*0ba0*/  LOP3.LUT R24, R2, 0x7ffffff8, RZ, 0xc0, !PT ;  /* 0x7ffffff802187812 */ /* 0x000fe200078ec0ff */
[----:B------:R-:W-:-:S06]  /*0bb0*/  UMOV UR4, URZ ;  /* 0x000000ff00047c82 */ /* 0x000fcc0008000000 */
.L_x_8:
[----:B01----:R-:W-:Y:S01]  /*0bc0*/  IMAD.WIDE R16, R0, 0x4, R4 ;  /* 0x0000000400107825 */ /* 0x003fe200078e0204 */
[----:B------:R-:W-:-:S03]  /*0bd0*/  UIADD3 UR4, UPT, UPT, UR4, 0x8, URZ ;  /* 0x0000000804047890 */ /* 0x000fc6000fffe0ff */
[----:B------:R-:W-:Y:S02]  /*0be0*/  IMAD.MOV.U32 R3, RZ, RZ, 0x800000 ;  /* 0x00800000ff037424 */ /* 0x000fe400078e00ff */
[C---:B------:R-:W-:Y:S01]  /*0bf0*/  IMAD.WIDE R18, R7.reuse, 0x4, R16 ;  /* 0x0000000407127825 */ /* 0x040fe200078e0210 */
[----:B------:R-:W-:Y:S02]  /*0c00*/  ISETP.NE.AND P0, PT, R24, UR4, PT ;  /* 0x0000000418007c0c */ /* 0x000fe4000bf05270 */
[----:B------:R1:W-:Y:S01]  /*0c10*/  STG.E desc[UR8][R16.64], R3 ;  /* 0x0000000310007986 */ /* 0x0003e2000c101908 */
[C---:B------:R-:W-:Y:S02]  /*0c20*/  IMAD R0, R7.reuse, 0x8, R0 ;  /* 0x0000000807007824 */ /* 0x040fe400078e0200 */
[C---:B------:R-:W-:Y:S01]  /*0c30*/  IMAD.WIDE R20, R7.reuse, 0x4, R18 ;  /* 0x0000000407147825 */ /* 0x040fe200078e0212 */
[----:B------:R1:W-:Y:S04]  /*0c40*/  STG.E desc[UR8][R18.64], R3 ;  /* 0x0000000312007986 */ /* 0x0003e8000c101908 */
[----:B------:R1:W-:Y:S01]  /*0c50*/  STG.E desc[UR8][R20.64], R3 ;  /* 0x0000000314007986 */ /* 0x0003e2000c101908 */
[----:B------:R-:W-:-:S05]  /*0c60*/  IMAD.WIDE R8, R7, 0x4, R20 ;  /* 0x0000000407087825 */ /* 0x000fca00078e0214 */
        /* <DEDUP_REMOVED lines=9> */
[----:B------:R-:W-:Y:S05]  /*0d00*/  @P0 BRA `(.L_x_8) ;  /* 0xfffffffc00ac0947 */ /* 0x000fea000383ffff */
.L_x_7:
[----:B------:R-:W-:Y:S05]  /*0d10*/  @!P1 EXIT ;  /* 0x000000000000994d */ /* 0x000fea0003800000 */
[----:B------:R-:W-:Y:S02]  /*0d20*/  ISETP.GE.U32.AND P0, PT, R6, 0x4, PT ;  /* 0x000000040600780c */ /* 0x000fe40003f06070 */
[----:B-1----:R-:W-:-:S04]  /*0d30*/  LOP3.LUT R14, R2, 0x3, RZ, 0xc0, !PT ;  /* 0x00000003020e7812 */ /* 0x002fc800078ec0ff */
[----:B------:R-:W-:-:S07]  /*0d40*/  ISETP.NE.AND P1, PT, R14, RZ, PT ;  /* 0x000000ff0e00720c */ /* 0x000fce0003f25270 */
[----:B------:R-:W-:Y:S06]  /*0d50*/  @!P0 BRA `(.L_x_9) ;  /* 0x00000000002c8947 */ /* 0x000fec0003800000 */
[----:B------:R-:W0:Y:S01]  /*0d60*/  LDC.64 R4, c[0x0][0x3a0] ;  /* 0x0000e800ff047b82 */ /* 0x000e220000000a00 */
[----:B------:R-:W-:Y:S02]  /*0d70*/  IMAD.MOV.U32 R3, RZ, RZ, 0x800000 ;  /* 0x00800000ff037424 */ /* 0x000fe400078e00ff */
[----:B0-----:R-:W-:-:S04]  /*0d80*/  IMAD.WIDE R4, R0, 0x4, R4 ;  /* 0x0000000400047825 */ /* 0x001fc800078e0204 */
[C---:B------:R-:W-:Y:S01]  /*0d90*/  IMAD R0, R7.reuse, 0x4, R0 ;  /* 0x0000000407007824 */ /* 0x040fe200078e0200 */
[----:B------:R0:W-:Y:S01]  /*0da0*/  STG.E desc[UR8][R4.64], R3 ;  /* 0x0000000304007986 */ /* 0x0001e2000c101908 */
[----:B------:R-:W-:-:S05]  /*0db0*/  IMAD.WIDE R8, R7, 0x4, R4 ;  /* 0x0000000407087825 */ /* 0x000fca00078e0204 */
[----:B------:R0:W-:Y:S01]  /*0dc0*/  STG.E desc[UR8][R8.64], R3 ;  /* 0x0000000308007986 */ /* 0x0001e2000c101908 */
[----:B------:R-:W-:-:S05]  /*0dd0*/  IMAD.WIDE R10, R7, 0x4, R8 ;  /* 0x00000004070a7825 */ /* 0x000fca00078e0208 */
[----:B------:R0:W-:Y:S01]  /*0de0*/  STG.E desc[UR8][R10.64], R3 ;  /* 0x000000030a007986 */ /* 0x0001e2000c101908 */
[----:B------:R-:W-:-:S05]  /*0df0*/  IMAD.WIDE R12, R7, 0x4, R10 ;  /* 0x00000004070c7825 */ /* 0x000fca00078e020a */
[----:B------:R0:W-:Y:S02]  /*0e00*/  STG.E desc[UR8][R12.64], R3 ;  /* 0x000000030c007986 */ /* 0x0001e4000c101908 */
.L_x_9:
[----:B------:R-:W-:Y:S05]  /*0e10*/  @!P1 EXIT ;  /* 0x000000000000994d */ /* 0x000fea0003800000 */
[----:B------:R-:W-:Y:S02]  /*0e20*/  ISETP.NE.AND P0, PT, R14, 0x1, PT ;  /* 0x000000010e00780c */ /* 0x000fe40003f05270 */
[----:B------:R-:W-:-:S04]  /*0e30*/  LOP3.LUT R2, R2, 0x1, RZ, 0xc0, !PT ;  /* 0x0000000102027812 */ /* 0x000fc800078ec0ff */
[----:B------:R-:W-:-:S07]  /*0e40*/  ISETP.NE.U32.AND P1, PT, R2, 0x1, PT ;  /* 0x000000010200780c */ /* 0x000fce0003f25070 */
[----:B------:R-:W-:Y:S06]  /*0e50*/  @!P0 BRA `(.L_x_10) ;  /* 0x00000000001c8947 */ /* 0x000fec0003800000 */
[----:B0-----:R-:W0:Y:S01]  /*0e60*/  LDC.64 R2, c[0x0][0x3a0] ;  /* 0x0000e800ff027b82 */ /* 0x001e220000000a00 */
[----:B------:R-:W-:Y:S02]  /*0e70*/  IMAD.MOV.U32 R9, RZ, RZ, 0x800000 ;  /* 0x00800000ff097424 */ /* 0x000fe400078e00ff */
[----:B0-----:R-:W-:-:S04]  /*0e80*/  IMAD.WIDE R2, R0, 0x4, R2 ;  /* 0x0000000400027825 */ /* 0x001fc800078e0202 */
[C---:B------:R-:W-:Y:S01]  /*0e90*/  IMAD R0, R7.reuse, 0x2, R0 ;  /* 0x0000000207007824 */ /* 0x040fe200078e0200 */
[----:B------:R1:W-:Y:S01]  /*0ea0*/  STG.E desc[UR8][R2.64], R9 ;  /* 0x0000000902007986 */ /* 0x0003e2000c101908 */
[----:B------:R-:W-:-:S05]  /*0eb0*/  IMAD.WIDE R4, R7, 0x4, R2 ;  /* 0x0000000407047825 */ /* 0x000fca00078e0202 */
[----:B------:R1:W-:Y:S02]  /*0ec0*/  STG.E desc[UR8][R4.64], R9 ;  /* 0x0000000904007986 */ /* 0x0003e4000c101908 */
.L_x_10:
[----:B------:R-:W-:Y:S05]  /*0ed0*/  @P1 EXIT ;  /* 0x000000000000194d */ /* 0x000fea0003800000 */
[----:B01----:R-:W0:Y:S01]  /*0ee0*/  LDC.64 R2, c[0x0][0x3a0] ;  /* 0x0000e800ff027b82 */ /* 0x003e220000000a00 */
[----:B------:R-:W-:Y:S02]  /*0ef0*/  IMAD.MOV.U32 R5, RZ, RZ, 0x800000 ;  /* 0x00800000ff057424 */ /* 0x000fe400078e00ff */
[----:B0-----:R-:W-:-:S05]  /*0f00*/  IMAD.WIDE R2, R0, 0x4, R2 ;  /* 0x0000000400027825 */ /* 0x001fca00078e0202 */
[----:B------:R-:W-:Y:S01]  /*0f10*/  STG.E desc[UR8][R2.64], R5 ;  /* 0x0000000502007986 */ /* 0x000fe2000c101908 */
[----:B------:R-:W-:Y:S05]  /*0f20*/  EXIT ;  /* 0x000000000000794d */ /* 0x000fea0003800000 */
.L_x_11:
[----:B------:R-:W-:-:S00]  /*0f30*/  BRA `(.L_x_11) ;  /* 0xfffffffc00fc7947 */ /* 0x000fc0000383ffff */
[----:B------:R-:W-:-:S00]  /*0f40*/  NOP ;  /* 0x0000000000007918 */ /* 0x000fc00000000000 */
        /* <DEDUP_REMOVED lines=11> */
.L_x_12:


//--------------------- .nv.shared.reserved.0     --------------------------
	.section	.nv.shared.reserved.0,"aw",@nobits
	.weak		__nv_reservedSMEM_offset_0_alias
	.size		__nv_reservedSMEM_offset_0_alias, 0, 64
	.other		__nv_reservedSMEM_offset_0_alias,@"STO_CUDA_RESERVED_SHARED STV_DEFAULT"
__nv_reservedSMEM_offset_0_alias:
	.zero		0
	.zero		64


//--------------------- .nv.constant0._Z7maxpooliiiiiiPfS_ --------------------------
	.section	.nv.constant0._Z7maxpooliiiiiiPfS_,"a",@progbits
	.sectionflags	@""
	.align	4
.nv.constant0._Z7maxpooliiiiiiPfS_:
	.zero		936


//--------------------- SYMBOLS --------------------------

	.type		.nv.reservedSmem.offset0,@object
	.size		.nv.reservedSmem.offset0,0x4
